//
// Generated by NVIDIA NVVM Compiler
//
// Compiler Build ID: CL-36424714
// Cuda compilation tools, release 13.0, V13.0.88
// Based on NVVM 20.0.0
//

.version 9.0
.target sm_100
.address_size 64

	// .globl	_Z9kernelenkPi

.visible .entry _Z9kernelenkPi(
	.param .u64 .ptr .align 1 _Z9kernelenkPi_param_0
)
{
	.reg .b32 	%r<6>;
	.reg .b64 	%rd<5>;

	ld.param.u64 	%rd1, [_Z9kernelenkPi_param_0];
	mov.u32 	%r1, %tid.x;
	mov.u32 	%r2, %ctaid.x;
	mov.u32 	%r3, %ntid.x;
	mad.lo.s32 	%r4, %r2, %r3, %r1;
	cvta.to.global.u64 	%rd2, %rd1;
	mul.wide.s32 	%rd3, %r4, 4;
	add.s64 	%rd4, %rd2, %rd3;
	mov.b32 	%r5, 1000000000;
	st.global.u32 	[%rd4], %r5;
	ret;

}


// ===== COMPILED SASS (sm_100) =====

	.target	sm_100

	.elftype	@"ET_EXEC"


//--------------------- .note.nv.tkinfo           --------------------------
	.section	.note.nv.tkinfo,"",@"SHT_NOTE"
	.sectionflags	@"SHF_NOTE_NV_TKINFO"
	.tkinfo
        /*0018*/ 	.word	0x00000002
        /*0030*/ 	.string	""
        /*0030*/ 	.string	"ptxas"
        /*0030*/ 	.string	"Cuda compilation tools, release 13.0, V13.0.88"
        /*0030*/ 	.string	"Build cuda_13.0.r13.0/compiler.36424714_0"
        /*0030*/ 	.string	"-arch sm_100 -m 64 "



//--------------------- .note.nv.cuinfo           --------------------------
	.section	.note.nv.cuinfo,"",@"SHT_NOTE"
	.sectionflags	@"SHF_NOTE_NV_CUINFO"
        /*0018*/ 	.short	0x0002
        /*001a*/ 	.short	0x0064
        /*001c*/ 	.short	0x0082
	.zero		2


//--------------------- .nv.info                  --------------------------
	.section	.nv.info,"",@"SHT_CUDA_INFO"
	.align	4


	//----- nvinfo : EIATTR_REGCOUNT
	.align		4
        /*0000*/ 	.byte	0x04, 0x2f
        /*0002*/ 	.short	(.L_1 - .L_0)
	.align		4
.L_0:
        /*0004*/ 	.word	index@(_Z9kernelenkPi)
        /*0008*/ 	.word	0x0000000a


	//----- nvinfo : EIATTR_FRAME_SIZE
	.align		4
.L_1:
        /*000c*/ 	.byte	0x04, 0x11
        /*000e*/ 	.short	(.L_3 - .L_2)
	.align		4
.L_2:
        /*0010*/ 	.word	index@(_Z9kernelenkPi)
        /*0014*/ 	.word	0x00000000


	//----- nvinfo : EIATTR_MIN_STACK_SIZE
	.align		4
.L_3:
        /*0018*/ 	.byte	0x04, 0x12
        /*001a*/ 	.short	(.L_5 - .L_4)
	.align		4
.L_4:
        /*001c*/ 	.word	index@(_Z9kernelenkPi)
        /*0020*/ 	.word	0x00000000
.L_5:


//--------------------- .nv.compat                --------------------------
	.section	.nv.compat,"",@"SHT_CUDA_COMPAT_INFO"
	.align	4
        /*0000*/ 	.byte	0x02, 0x09, 0x00, 0x00, 0x02, 0x02, 0x01, 0x00, 0x02, 0x05, 0x05, 0x00, 0x03, 0x07, 0x01, 0x01
        /*0010*/ 	.byte	0x02, 0x03, 0x00, 0x00, 0x02, 0x06, 0x01, 0x00, 0x04, 0x0b, 0x08, 0x00, 0x09, 0x00, 0x00, 0x00
        /*0020*/ 	.byte	0x00, 0x00, 0x00, 0x00


//--------------------- .nv.info._Z9kernelenkPi   --------------------------
	.section	.nv.info._Z9kernelenkPi,"",@"SHT_CUDA_INFO"
	.sectionflags	@""
	.align	4


	//----- nvinfo : EIATTR_CUDA_API_VERSION
	.align		4
        /*0000*/ 	.byte	0x04, 0x37
        /*0002*/ 	.short	(.L_7 - .L_6)
.L_6:
        /*0004*/ 	.word	0x00000082


	//----- nvinfo : EIATTR_KPARAM_INFO
	.align		4
.L_7:
        /*0008*/ 	.byte	0x04, 0x17
        /*000a*/ 	.short	(.L_9 - .L_8)
.L_8:
        /*000c*/ 	.word	0x00000000
        /*0010*/ 	.short	0x0000
        /*0012*/ 	.short	0x0000
        /*0014*/ 	.byte	0x00, 0xf5, 0x21, 0x00


	//----- nvinfo : EIATTR_SPARSE_MMA_MASK
	.align		4
.L_9:
        /*0018*/ 	.byte	0x03, 0x50
        /*001a*/ 	.short	0x0000


	//----- nvinfo : EIATTR_MAXREG_COUNT
	.align		4
        /*001c*/ 	.byte	0x03, 0x1b
        /*001e*/ 	.short	0x00ff


	//----- nvinfo : EIATTR_MERCURY_ISA_VERSION
	.align		4
        /*0020*/ 	.byte	0x03, 0x5f
        /*0022*/ 	.short	0x0101


	//----- nvinfo : EIATTR_VRC_CTA_INIT_COUNT
	.align		4
        /*0024*/ 	.byte	0x02, 0x4a
	.zero		1
	.zero		1


	//----- nvinfo : EIATTR_EXIT_INSTR_OFFSETS
	.align		4
        /*0028*/ 	.byte	0x04, 0x1c
        /*002a*/ 	.short	(.L_11 - .L_10)


	//   ....[0]....
.L_10:
        /*002c*/ 	.word	0x000000a0


	//----- nvinfo : EIATTR_CBANK_PARAM_SIZE
	.align		4
.L_11:
        /*0030*/ 	.byte	0x03, 0x19
        /*0032*/ 	.short	0x0008


	//----- nvinfo : EIATTR_PARAM_CBANK
	.align		4
        /*0034*/ 	.byte	0x04, 0x0a
        /*0036*/ 	.short	(.L_13 - .L_12)
	.align		4
.L_12:
        /*0038*/ 	.word	index@(.nv.constant0._Z9kernelenkPi)
        /*003c*/ 	.short	0x0380
        /*003e*/ 	.short	0x0008


	//----- nvinfo : EIATTR_SW_WAR
	.align		4
.L_13:
        /*0040*/ 	.byte	0x04, 0x36
        /*0042*/ 	.short	(.L_15 - .L_14)
.L_14:
        /*0044*/ 	.word	0x00000008
.L_15:


//--------------------- .nv.callgraph             --------------------------
	.section	.nv.callgraph,"",@"SHT_CUDA_CALLGRAPH"
	.align	4
	.sectionentsize	8
	.align		4
        /*0000*/ 	.word	0x00000000
	.align		4
        /*0004*/ 	.word	0xffffffff
	.align		4
        /*0008*/ 	.word	0x00000000
	.align		4
        /*000c*/ 	.word	0xfffffffe
	.align		4
        /*0010*/ 	.word	0x00000000
	.align		4
        /*0014*/ 	.word	0xfffffffd
	.align		4
        /*0018*/ 	.word	0x00000000
	.align		4
        /*001c*/ 	.word	0xfffffffc


//--------------------- .text._Z9kernelenkPi      --------------------------
	.section	.text._Z9kernelenkPi,"ax",@progbits
	.align	128
        .global         _Z9kernelenkPi
        .type           _Z9kernelenkPi,@function
        .size           _Z9kernelenkPi,(.L_x_1 - _Z9kernelenkPi)
        .other          _Z9kernelenkPi,@"STO_CUDA_ENTRY STV_DEFAULT"
_Z9kernelenkPi:
.text._Z9kernelenkPi:
[----:B------:R-:W-:Y:S01]  /*0000*/  LDC R1, c[0x0][0x37c] ;  /* 0x0000df00ff017b82 */ /* 0x000fe20000000800 */
[----:B------:R-:W0:Y:S07]  /*0010*/  S2R R5, SR_TID.X ;  /* 0x0000000000057919 */ /* 0x000e2e0000002100 */
[----:B------:R-:W0:Y:S01]  /*0020*/  S2UR UR6, SR_CTAID.X ;  /* 0x00000000000679c3 */ /* 0x000e220000002500 */
[----:B------:R-:W1:Y:S01]  /*0030*/  LDCU.64 UR4, c[0x0][0x358] ;  /* 0x00006b00ff0477ac */ /* 0x000e620008000a00 */
[----:B------:R-:W-:-:S06]  /*0040*/  HFMA2 R7, -RZ, RZ, 0.9501953125, -12 ;  /* 0x3b9aca00ff077431 */ /* 0x000fcc00000001ff */
[----:B------:R-:W0:Y:S08]  /*0050*/  LDC R0, c[0x0][0x360] ;  /* 0x0000d800ff007b82 */ /* 0x000e300000000800 */
[----:B------:R-:W2:Y:S01]  /*0060*/  LDC.64 R2, c[0x0][0x380] ;  /* 0x0000e000ff027b82 */ /* 0x000ea20000000a00 */
[----:B0-----:R-:W-:-:S04]  /*0070*/  IMAD R5, R0, UR6, R5 ;  /* 0x0000000600057c24 */ /* 0x001fc8000f8e0205 */
[----:B--2---:R-:W-:-:S05]  /*0080*/  IMAD.WIDE R2, R5, 0x4, R2 ;  /* 0x0000000405027825 */ /* 0x004fca00078e0202 */
[----:B-1----:R-:W-:Y:S01]  /*0090*/  STG.E desc[UR4][R2.64], R7 ;  /* 0x0000000702007986 */ /* 0x002fe2000c101904 */
[----:B------:R-:W-:Y:S05]  /*00a0*/  EXIT ;  /* 0x000000000000794d */ /* 0x000fea0003800000 */
.L_x_0:
[----:B------:R-:W-:-:S00]  /*00b0*/  BRA `(.L_x_0) ;  /* 0xfffffffc00fc7947 */ /* 0x000fc0000383ffff */
[----:B------:R-:W-:-:S00]  /*00c0*/  NOP ;  /* 0x0000000000007918 */ /* 0x000fc00000000000 */
        /* <DEDUP_REMOVED lines=11> */
.L_x_1:


//--------------------- .nv.shared.reserved.0     --------------------------
	.section	.nv.shared.reserved.0,"aw",@nobits
	.weak		__nv_reservedSMEM_offset_0_alias
	.size		__nv_reservedSMEM_offset_0_alias, 0, 64
	.other		__nv_reservedSMEM_offset_0_alias,@"STO_CUDA_RESERVED_SHARED STV_DEFAULT"
__nv_reservedSMEM_offset_0_alias:
	.zero		0
	.zero		64


//--------------------- .nv.constant0._Z9kernelenkPi --------------------------
	.section	.nv.constant0._Z9kernelenkPi,"a",@progbits
	.sectionflags	@""
	.align	4
.nv.constant0._Z9kernelenkPi:
	.zero		904


//--------------------- SYMBOLS --------------------------

	.type		.nv.reservedSmem.offset0,@object
	.size		.nv.reservedSmem.offset0,0x4
